	.headerflags	@"EF_CUDA_TEXMODE_UNIFIED EF_CUDA_64BIT_ADDRESS EF_CUDA_ACCELERATORS EF_CUDA_SM90 EF_CUDA_VIRTUAL_SM(EF_CUDA_SM90)"
	.elftype	@"ET_EXEC"


//--------------------- .nv.info                  --------------------------
	.section	.nv.info,"",@"SHT_CUDA_INFO"
	.align	4


	//----- nvinfo : EIATTR_REGCOUNT
	.align		4
        /*0000*/ 	.byte	0x04, 0x2f
        /*0002*/ 	.short	(.L_1 - .L_0)
	.align		4
.L_0:
        /*0004*/ 	.word	index@(triton_red_fused__to_copy_mul_sum_1)
        /*0008*/ 	.word	0x00000020


	//----- nvinfo : EIATTR_MIN_STACK_SIZE
	.align		4
.L_1:
        /*000c*/ 	.byte	0x04, 0x12
        /*000e*/ 	.short	(.L_3 - .L_2)
	.align		4
.L_2:
        /*0010*/ 	.word	index@(triton_red_fused__to_copy_mul_sum_1)
        /*0014*/ 	.word	0x00000000


	//----- nvinfo : EIATTR_FRAME_SIZE
	.align		4
.L_3:
        /*0018*/ 	.byte	0x04, 0x11
        /*001a*/ 	.short	(.L_5 - .L_4)
	.align		4
.L_4:
        /*001c*/ 	.word	index@(triton_red_fused__to_copy_mul_sum_1)
        /*0020*/ 	.word	0x00000000


	//----- nvinfo : EIATTR_MIN_STACK_SIZE
	.align		4
.L_5:
        /*0024*/ 	.byte	0x04, 0x12
        /*0026*/ 	.short	(.L_7 - .L_6)
	.align		4
.L_6:
        /*0028*/ 	.word	index@(triton_red_fused__to_copy_mul_sum_1)
        /*002c*/ 	.word	0x00000000
.L_7:


//--------------------- .nv.info.triton_red_fused__to_copy_mul_sum_1 --------------------------
	.section	.nv.info.triton_red_fused__to_copy_mul_sum_1,"",@"SHT_CUDA_INFO"
	.sectionflags	@""
	.align	4


	//----- nvinfo : EIATTR_CUDA_API_VERSION
	.align		4
        /*0000*/ 	.byte	0x04, 0x37
        /*0002*/ 	.short	(.L_9 - .L_8)
.L_8:
        /*0004*/ 	.word	0x0000007c


	//----- nvinfo : EIATTR_KPARAM_INFO
	.align		4
.L_9:
        /*0008*/ 	.byte	0x04, 0x17
        /*000a*/ 	.short	(.L_11 - .L_10)
.L_10:
        /*000c*/ 	.word	0x00000000
        /*0010*/ 	.short	0x0006
        /*0012*/ 	.short	0x0028
        /*0014*/ 	.byte	0x00, 0xf4, 0x21, 0x00


	//----- nvinfo : EIATTR_KPARAM_INFO
	.align		4
.L_11:
        /*0018*/ 	.byte	0x04, 0x17
        /*001a*/ 	.short	(.L_13 - .L_12)
.L_12:
        /*001c*/ 	.word	0x00000000
        /*0020*/ 	.short	0x0005
        /*0022*/ 	.short	0x0024
        /*0024*/ 	.byte	0x00, 0xf0, 0x11, 0x00


	//----- nvinfo : EIATTR_KPARAM_INFO
	.align		4
.L_13:
        /*0028*/ 	.byte	0x04, 0x17
        /*002a*/ 	.short	(.L_15 - .L_14)
.L_14:
        /*002c*/ 	.word	0x00000000
        /*0030*/ 	.short	0x0004
        /*0032*/ 	.short	0x0020
        /*0034*/ 	.byte	0x00, 0xf0, 0x11, 0x00


	//----- nvinfo : EIATTR_KPARAM_INFO
	.align		4
.L_15:
        /*0038*/ 	.byte	0x04, 0x17
        /*003a*/ 	.short	(.L_17 - .L_16)
.L_16:
        /*003c*/ 	.word	0x00000000
        /*0040*/ 	.short	0x0003
        /*0042*/ 	.short	0x0018
        /*0044*/ 	.byte	0x00, 0xf4, 0x21, 0x00


	//----- nvinfo : EIATTR_KPARAM_INFO
	.align		4
.L_17:
        /*0048*/ 	.byte	0x04, 0x17
        /*004a*/ 	.short	(.L_19 - .L_18)
.L_18:
        /*004c*/ 	.word	0x00000000
        /*0050*/ 	.short	0x0002
        /*0052*/ 	.short	0x0010
        /*0054*/ 	.byte	0x00, 0xf4, 0x21, 0x00


	//----- nvinfo : EIATTR_KPARAM_INFO
	.align		4
.L_19:
        /*0058*/ 	.byte	0x04, 0x17
        /*005a*/ 	.short	(.L_21 - .L_20)
.L_20:
        /*005c*/ 	.word	0x00000000
        /*0060*/ 	.short	0x0001
        /*0062*/ 	.short	0x0008
        /*0064*/ 	.byte	0x00, 0xf4, 0x21, 0x00


	//----- nvinfo : EIATTR_KPARAM_INFO
	.align		4
.L_21:
        /*0068*/ 	.byte	0x04, 0x17
        /*006a*/ 	.short	(.L_23 - .L_22)
.L_22:
        /*006c*/ 	.word	0x00000000
        /*0070*/ 	.short	0x0000
        /*0072*/ 	.short	0x0000
        /*0074*/ 	.byte	0x00, 0xf4, 0x21, 0x00


	//----- nvinfo : EIATTR_SPARSE_MMA_MASK
	.align		4
.L_23:
        /*0078*/ 	.byte	0x03, 0x50
        /*007a*/ 	.short	0x0000


	//----- nvinfo : EIATTR_MAXREG_COUNT
	.align		4
        /*007c*/ 	.byte	0x03, 0x1b
        /*007e*/ 	.short	0x00ff


	//----- nvinfo : EIATTR_COOP_GROUP_MASK_REGIDS
	.align		4
        /*0080*/ 	.byte	0x04, 0x29
        /*0082*/ 	.short	(.L_25 - .L_24)


	//   ....[0]....
.L_24:
        /*0084*/ 	.word	0xffffffff


	//   ....[1]....
        /*0088*/ 	.word	0xffffffff


	//   ....[2]....
        /*008c*/ 	.word	0xffffffff


	//   ....[3]....
        /*0090*/ 	.word	0xffffffff


	//   ....[4]....
        /*0094*/ 	.word	0xffffffff


	//   ....[5]....
        /*0098*/ 	.word	0xffffffff


	//   ....[6]....
        /*009c*/ 	.word	0xffffffff


	//   ....[7]....
        /*00a0*/ 	.word	0xffffffff


	//----- nvinfo : EIATTR_COOP_GROUP_INSTR_OFFSETS
	.align		4
.L_25:
        /*00a4*/ 	.byte	0x04, 0x28
        /*00a6*/ 	.short	(.L_27 - .L_26)


	//   ....[0]....
.L_26:
        /*00a8*/ 	.word	0x000010a0


	//   ....[1]....
        /*00ac*/ 	.word	0x000010b0


	//   ....[2]....
        /*00b0*/ 	.word	0x000010c0


	//   ....[3]....
        /*00b4*/ 	.word	0x000010d0


	//   ....[4]....
        /*00b8*/ 	.word	0x00001110


	//   ....[5]....
        /*00bc*/ 	.word	0x00001130


	//   ....[6]....
        /*00c0*/ 	.word	0x00001140


	//   ....[7]....
        /*00c4*/ 	.word	0x00001150


	//----- nvinfo : EIATTR_EXIT_INSTR_OFFSETS
	.align		4
.L_27:
        /*00c8*/ 	.byte	0x04, 0x1c
        /*00ca*/ 	.short	(.L_29 - .L_28)


	//   ....[0]....
.L_28:
        /*00cc*/ 	.word	0x00001300


	//----- nvinfo : EIATTR_REQNTID
	.align		4
.L_29:
        /*00d0*/ 	.byte	0x04, 0x10
        /*00d2*/ 	.short	(.L_31 - .L_30)
.L_30:
        /*00d4*/ 	.word	0x00000080
        /*00d8*/ 	.word	0x00000001
        /*00dc*/ 	.word	0x00000001


	//----- nvinfo : EIATTR_CBANK_PARAM_SIZE
	.align		4
.L_31:
        /*00e0*/ 	.byte	0x03, 0x19
        /*00e2*/ 	.short	0x0030


	//----- nvinfo : EIATTR_PARAM_CBANK
	.align		4
        /*00e4*/ 	.byte	0x04, 0x0a
        /*00e6*/ 	.short	(.L_33 - .L_32)
	.align		4
.L_32:
        /*00e8*/ 	.word	index@(.nv.constant0.triton_red_fused__to_copy_mul_sum_1)
        /*00ec*/ 	.short	0x0210
        /*00ee*/ 	.short	0x0030


	//----- nvinfo : EIATTR_SW_WAR
	.align		4
.L_33:
        /*00f0*/ 	.byte	0x04, 0x36
        /*00f2*/ 	.short	(.L_35 - .L_34)
.L_34:
        /*00f4*/ 	.word	0x00000008
.L_35:


//--------------------- .nv.callgraph             --------------------------
	.section	.nv.callgraph,"",@"SHT_CUDA_CALLGRAPH"
	.align	4
	.sectionentsize	8
	.align		4
        /*0000*/ 	.word	0x00000000
	.align		4
        /*0004*/ 	.word	0xffffffff
	.align		4
        /*0008*/ 	.word	0x00000000
	.align		4
        /*000c*/ 	.word	0xfffffffe
	.align		4
        /*0010*/ 	.word	0x00000000
	.align		4
        /*0014*/ 	.word	0xfffffffd
	.align		4
        /*0018*/ 	.word	0x00000000
	.align		4
        /*001c*/ 	.word	0xfffffffc


//--------------------- .text.triton_red_fused__to_copy_mul_sum_1 --------------------------
	.section	.text.triton_red_fused__to_copy_mul_sum_1,"ax",@progbits
	.sectionflags	@"SHF_BARRIERS=1"
	.align	128
        .global         triton_red_fused__to_copy_mul_sum_1
        .type           triton_red_fused__to_copy_mul_sum_1,@function
        .size           triton_red_fused__to_copy_mul_sum_1,(.L_x_5 - triton_red_fused__to_copy_mul_sum_1)
        .other          triton_red_fused__to_copy_mul_sum_1,@"STO_CUDA_ENTRY STV_DEFAULT"
triton_red_fused__to_copy_mul_sum_1:
.text.triton_red_fused__to_copy_mul_sum_1:
[----:B------:R-:W0:Y:S02]  /*0000*/  LDC R1, c[0x0][0x28] ;  /* 0x00000a00ff017b82 */ /* 0x000e240000000800 */
[----:B------:R-:W1:Y:S01]  /*0010*/  S2R R0, SR_TID.X ;  /* 0x0000000000007919 */ /* 0x000e620000002100 */
[----:B------:R-:W-:Y:S01]  /*0020*/  ULDC UR4, c[0x0][0x234] ;  /* 0x00008d0000047ab9 */ /* 0x000fe20000000800 */
[----:B------:R-:W-:Y:S01]  /*0030*/  ULDC.64 UR6, c[0x0][0x208] ;  /* 0x0000820000067ab9 */ /* 0x000fe20000000a00 */
[----:B------:R-:W-:Y:S01]  /*0040*/  MOV R2, UR4 ;  /* 0x0000000400027c02 */ /* 0x000fe20008000f00 */
[----:B------:R-:W2:Y:S01]  /*0050*/  S2R R5, SR_CTAID.X ;  /* 0x0000000000057919 */ /* 0x000ea20000002500 */
[----:B------:R-:W-:Y:S02]  /*0060*/  CS2R R20, SRZ ;  /* 0x0000000000147805 */ /* 0x000fe4000001ff00 */
[----:B------:R-:W-:Y:S02]  /*0070*/  CS2R R22, SRZ ;  /* 0x0000000000167805 */ /* 0x000fe4000001ff00 */
[----:B------:R-:W-:Y:S02]  /*0080*/  ISETP.GE.AND P0, PT, R2, 0x1, PT ;  /* 0x000000010200780c */ /* 0x000fe40003f06270 */
[----:B-1----:R-:W-:-:S02]  /*0090*/  SHF.R.U32.HI R4, RZ, 0x5, R0 ;  /* 0x00000005ff047819 */ /* 0x002fc40000011600 */
[----:B------:R-:W-:Y:S02]  /*00a0*/  SHF.L.U32 R3, R0, 0x2, RZ ;  /* 0x0000000200037819 */ /* 0x000fe400000006ff */
[----:B--2---:R-:W-:Y:S02]  /*00b0*/  SHF.L.U32 R5, R5, 0x7, RZ ;  /* 0x0000000705057819 */ /* 0x004fe400000006ff */
[----:B------:R-:W-:Y:S02]  /*00c0*/  SGXT.U32 R4, R4, 0x2 ;  /* 0x000000020404781a */ /* 0x000fe40000000000 */
[----:B------:R-:W-:-:S03]  /*00d0*/  LOP3.LUT R6, R3, 0x7c, RZ, 0xc0, !PT ;  /* 0x0000007c03067812 */ /* 0x000fc600078ec0ff */
[----:B------:R-:W-:Y:S05]  /*00e0*/  @!P0 BRA `(.L_x_0) ;  /* 0x0000000c00a48947 */ /* 0x000fea0003800000 */
[----:B------:R-:W-:Y:S01]  /*00f0*/  ISETP.GT.AND P1, PT, R2, 0xc, PT ;  /* 0x0000000c0200780c */ /* 0x000fe20003f24270 */
[----:B------:R-:W-:Y:S01]  /*0100*/  HFMA2.MMA R9, -RZ, RZ, 0, 0 ;  /* 0x00000000ff097435 */ /* 0x000fe200000001ff */
[----:B------:R-:W-:Y:S02]  /*0110*/  LEA R7, R4, R5, 0xc ;  /* 0x0000000504077211 */ /* 0x000fe400078e60ff */
[----:B------:R-:W-:Y:S02]  /*0120*/  CS2R R20, SRZ ;  /* 0x0000000000147805 */ /* 0x000fe4000001ff00 */
[----:B------:R-:W-:Y:S02]  /*0130*/  PLOP3.LUT P0, PT, PT, PT, PT, 0x80, 0x0 ;  /* 0x000000000000781c */ /* 0x000fe40003f0f070 */
[----:B------:R-:W-:Y:S02]  /*0140*/  CS2R R22, SRZ ;  /* 0x0000000000167805 */ /* 0x000fe4000001ff00 */
[----:B------:R-:W-:-:S03]  /*0150*/  IADD3 R8, R6, R7, RZ ;  /* 0x0000000706087210 */ /* 0x000fc60007ffe0ff */
[----:B------:R-:W-:Y:S06]  /*0160*/  @!P1 BRA `(.L_x_1) ;  /* 0x0000000400f09947 */ /* 0x000fec0003800000 */
[----:B------:R-:W-:Y:S02]  /*0170*/  PLOP3.LUT P0, PT, PT, PT, PT, 0x8, 0x0 ;  /* 0x000000000000781c */ /* 0x000fe40003f0e170 */
[----:B------:R-:W-:-:S11]  /*0180*/  IADD3 R7, R2, -0xc, RZ ;  /* 0xfffffff402077810 */ /* 0x000fd60007ffe0ff */
.L_x_2:
[----:B------:R-:W1:Y:S01]  /*0190*/  LDC R2, c[0x0][0x234] ;  /* 0x00008d00ff027b82 */ /* 0x000e620000000800 */
[----:B------:R-:W-:Y:S02]  /*01a0*/  IADD3 R27, R4, R9, RZ ;  /* 0x00000009041b7210 */ /* 0x000fe40007ffe0ff */
[----:B------:R-:W-:-:S05]  /*01b0*/  CS2R R16, SRZ ;  /* 0x0000000000107805 */ /* 0x000fca000001ff00 */
[----:B------:R-:W2:Y:S08]  /*01c0*/  LDC.64 R10, c[0x0][0x210] ;  /* 0x00008400ff0a7b82 */ /* 0x000eb00000000a00 */
[----:B------:R-:W3:Y:S01]  /*01d0*/  LDC.64 R14, c[0x0][0x218] ;  /* 0x00008600ff0e7b82 */ /* 0x000ee20000000a00 */
[----:B------:R-:W-:-:S07]  /*01e0*/  MOV R28, RZ ;  /* 0x000000ff001c7202 */ /* 0x000fce0000000f00 */
[----:B------:R-:W4:Y:S01]  /*01f0*/  LDC.64 R12, c[0x0][0x220] ;  /* 0x00008800ff0c7b82 */ /* 0x000f220000000a00 */
[----:B-1----:R-:W-:Y:S02]  /*0200*/  ISETP.GE.AND P1, PT, R27, R2, PT ;  /* 0x000000021b00720c */ /* 0x002fe40003f26270 */
[----:B------:R-:W-:Y:S01]  /*0210*/  CS2R R18, SRZ ;  /* 0x0000000000127805 */ /* 0x000fe2000001ff00 */
[----:B--2---:R-:W-:-:S10]  /*0220*/  IMAD.WIDE R24, R8, 0x2, R10 ;  /* 0x0000000208187825 */ /* 0x004fd400078e020a */
[----:B------:R3:W2:Y:S02]  /*0230*/  @!P1 LDG.E.EF.64 R16, desc[UR6][R24.64] ;  /* 0x0000000618109981 */ /* 0x0006a4000c0e1b00 */
[----:B---3--:R-:W-:-:S04]  /*0240*/  IMAD.WIDE R24, R8, 0x2, R14 ;  /* 0x0000000208187825 */ /* 0x008fc800078e020e */
[----:B----4-:R-:W-:Y:S01]  /*0250*/  IMAD.WIDE R26, R27, 0x4, R12 ;  /* 0x000000041b1a7825 */ /* 0x010fe200078e020c */
[----:B------:R1:W3:Y:S04]  /*0260*/  @!P1 LDG.E.EF.64 R18, desc[UR6][R24.64] ;  /* 0x0000000618129981 */ /* 0x0002e8000c0e1b00 */
[----:B------:R2:W4:Y:S01]  /*0270*/  @!P1 LDG.E.EL R28, desc[UR6][R26.64] ;  /* 0x000000061a1c9981 */ /* 0x000522000c2e1900 */
[----:B-1----:R-:W-:Y:S01]  /*0280*/  MOV R24, R23 ;  /* 0x0000001700187202 */ /* 0x002fe20000000f00 */
[----:B--2---:R-:W-:Y:S02]  /*0290*/  HADD2.F32 R27, -RZ, R16.H0_H0 ;  /* 0x20000010ff1b7230 */ /* 0x004fe40000004100 */
[----:B---3--:R-:W-:Y:S02]  /*02a0*/  HADD2.F32 R29, -RZ, R18.H0_H0 ;  /* 0x20000012ff1d7230 */ /* 0x008fe40000004100 */
[----:B------:R-:W-:-:S03]  /*02b0*/  HADD2.F32 R18, -RZ, R18.H1_H1 ;  /* 0x30000012ff127230 */ /* 0x000fc60000004100 */
[-C--:B----4-:R-:W-:Y:S02]  /*02c0*/  FMUL R29, R29, R28.reuse ;  /* 0x0000001c1d1d7220 */ /* 0x090fe40000400000 */
[----:B------:R-:W-:Y:S02]  /*02d0*/  FMUL R25, R18, R28 ;  /* 0x0000001c12197220 */ /* 0x000fe40000400000 */
[----:B------:R-:W-:Y:S01]  /*02e0*/  @!P1 FFMA R20, R27, R29, R20 ;  /* 0x0000001d1b149223 */ /* 0x000fe20000000014 */
[----:B------:R-:W-:Y:S01]  /*02f0*/  HADD2.F32 R29, -RZ, R16.H1_H1 ;  /* 0x30000010ff1d7230 */ /* 0x000fe20000004100 */
[----:B------:R-:W-:-:S04]  /*0300*/  IADD3 R27, R4, 0x4, R9 ;  /* 0x00000004041b7810 */ /* 0x000fc80007ffe009 */
[----:B------:R-:W-:Y:S01]  /*0310*/  @!P1 FFMA R22, R29, R25, R22 ;  /* 0x000000191d169223 */ /* 0x000fe20000000016 */
[----:B------:R-:W-:Y:S01]  /*0320*/  HADD2.F32 R29, -RZ, R19.H0_H0 ;  /* 0x20000013ff1d7230 */ /* 0x000fe20000004100 */
[----:B------:R-:W-:Y:S01]  /*0330*/  ISETP.GE.AND P2, PT, R27, R2, PT ;  /* 0x000000021b00720c */ /* 0x000fe20003f46270 */
[----:B------:R-:W-:Y:S01]  /*0340*/  HFMA2.MMA R25, -RZ, RZ, 0, 0 ;  /* 0x00000000ff197435 */ /* 0x000fe200000001ff */
[----:B------:R-:W-:Y:S02]  /*0350*/  HADD2.F32 R16, -RZ, R19.H1_H1 ;  /* 0x30000013ff107230 */ /* 0x000fe40000004100 */
[----:B------:R-:W-:Y:S02]  /*0360*/  HADD2.F32 R23, -RZ, R17.H0_H0 ;  /* 0x20000011ff177230 */ /* 0x000fe40000004100 */
[----:B------:R-:W-:Y:S01]  /*0370*/  FMUL R19, R29, R28 ;  /* 0x0000001c1d137220 */ /* 0x000fe20000400000 */
[----:B------:R-:W-:-:S04]  /*0380*/  IMAD.WIDE R26, R27, 0x4, R12 ;  /* 0x000000041b1a7825 */ /* 0x000fc800078e020c */
[----:B------:R-:W-:Y:S01]  /*0390*/  FMUL R28, R16, R28 ;  /* 0x0000001c101c7220 */ /* 0x000fe20000400000 */
[----:B------:R-:W-:Y:S01]  /*03a0*/  @!P1 FFMA R24, R23, R19, R24 ;  /* 0x0000001317189223 */ /* 0x000fe20000000018 */
[----:B------:R-:W-:Y:S01]  /*03b0*/  IADD3 R23, R8, 0x4000, RZ ;  /* 0x0000400008177810 */ /* 0x000fe20007ffe0ff */
[----:B------:R-:W-:Y:S01]  /*03c0*/  HADD2.F32 R16, -RZ, R17.H1_H1 ;  /* 0x30000011ff107230 */ /* 0x000fe20000004100 */
[----:B------:R-:W-:Y:S01]  /*03d0*/  CS2R R18, SRZ ;  /* 0x0000000000127805 */ /* 0x000fe2000001ff00 */
[----:B------:R1:W2:Y:S03]  /*03e0*/  @!P2 LDG.E.EL R25, desc[UR6][R26.64] ;  /* 0x000000061a19a981 */ /* 0x0002a6000c2e1900 */
[----:B------:R-:W-:Y:S01]  /*03f0*/  @!P1 FFMA R21, R16, R28, R21 ;  /* 0x0000001c10159223 */ /* 0x000fe20000000015 */
[----:B------:R-:W-:Y:S01]  /*0400*/  CS2R R16, SRZ ;  /* 0x0000000000107805 */ /* 0x000fe2000001ff00 */
[----:B------:R-:W-:-:S04]  /*0410*/  IMAD.WIDE R28, R23, 0x2, R10 ;  /* 0x00000002171c7825 */ /* 0x000fc800078e020a */
[----:B-1----:R-:W-:Y:S01]  /*0420*/  IMAD.WIDE R26, R23, 0x2, R14 ;  /* 0x00000002171a7825 */ /* 0x002fe200078e020e */
[----:B------:R-:W3:Y:S04]  /*0430*/  @!P2 LDG.E.EF.64 R16, desc[UR6][R28.64] ;  /* 0x000000061c10a981 */ /* 0x000ee8000c0e1b00 */
[----:B------:R3:W4:Y:S02]  /*0440*/  @!P2 LDG.E.EF.64 R18, desc[UR6][R26.64] ;  /* 0x000000061a12a981 */ /* 0x000724000c0e1b00 */
[----:B---3--:R-:W-:Y:S02]  /*0450*/  HADD2.F32 R27, -RZ, R16.H0_H0 ;  /* 0x20000010ff1b7230 */ /* 0x008fe40000004100 */
[----:B----4-:R-:W-:Y:S02]  /*0460*/  HADD2.F32 R23, -RZ, R18.H0_H0 ;  /* 0x20000012ff177230 */ /* 0x010fe40000004100 */
[----:B------:R-:W-:-:S03]  /*0470*/  HADD2.F32 R18, -RZ, R18.H1_H1 ;  /* 0x30000012ff127230 */ /* 0x000fc60000004100 */
[----:B--2---:R-:W-:Y:S01]  /*0480*/  FMUL R23, R23, R25 ;  /* 0x0000001917177220 */ /* 0x004fe20000400000 */
[----:B------:R-:W-:Y:S02]  /*0490*/  HADD2.F32 R29, -RZ, R16.H1_H1 ;  /* 0x30000010ff1d7230 */ /* 0x000fe40000004100 */
[----:B------:R-:W-:Y:S02]  /*04a0*/  HADD2.F32 R16, -RZ, R19.H0_H0 ;  /* 0x20000013ff107230 */ /* 0x000fe40000004100 */
[----:B------:R-:W-:Y:S01]  /*04b0*/  @!P2 FFMA R20, R27, R23, R20 ;  /* 0x000000171b14a223 */ /* 0x000fe20000000014 */
[----:B------:R-:W-:Y:S01]  /*04c0*/  IADD3 R27, R4, 0x8, R9 ;  /* 0x00000008041b7810 */ /* 0x000fe20007ffe009 */
[-C--:B------:R-:W-:Y:S01]  /*04d0*/  FMUL R23, R18, R25.reuse ;  /* 0x0000001912177220 */ /* 0x080fe20000400000 */
[----:B------:R-:W-:Y:S02]  /*04e0*/  HADD2.F32 R18, -RZ, R19.H1_H1 ;  /* 0x30000013ff127230 */ /* 0x000fe40000004100 */
[----:B------:R-:W-:Y:S01]  /*04f0*/  FMUL R19, R16, R25 ;  /* 0x0000001910137220 */ /* 0x000fe20000400000 */
[----:B------:R-:W-:Y:S01]  /*0500*/  ISETP.GE.AND P1, PT, R27, R2, PT ;  /* 0x000000021b00720c */ /* 0x000fe20003f26270 */
[----:B------:R-:W-:Y:S01]  /*0510*/  @!P2 FFMA R22, R29, R23, R22 ;  /* 0x000000171d16a223 */ /* 0x000fe20000000016 */
[----:B------:R-:W-:Y:S01]  /*0520*/  HFMA2.MMA R23, -RZ, RZ, 0, 0 ;  /* 0x00000000ff177435 */ /* 0x000fe200000001ff */
[----:B------:R-:W-:Y:S01]  /*0530*/  FMUL R16, R18, R25 ;  /* 0x0000001912107220 */ /* 0x000fe20000400000 */
[----:B------:R-:W-:-:S02]  /*0540*/  HADD2.F32 R25, -RZ, R17.H0_H0 ;  /* 0x20000011ff197230 */ /* 0x000fc40000004100 */
[----:B------:R-:W-:Y:S02]  /*0550*/  HADD2.F32 R18, -RZ, R17.H1_H1 ;  /* 0x30000011ff127230 */ /* 0x000fe40000004100 */
[----:B------:R-:W-:-:S04]  /*0560*/  IMAD.WIDE R26, R27, 0x4, R12 ;  /* 0x000000041b1a7825 */ /* 0x000fc800078e020c */
[----:B------:R-:W-:Y:S01]  /*0570*/  @!P2 FFMA R24, R25, R19, R24 ;  /* 0x000000131918a223 */ /* 0x000fe20000000018 */
[----:B------:R-:W-:Y:S01]  /*0580*/  IADD3 R25, R8, 0x8000, RZ ;  /* 0x0000800008197810 */ /* 0x000fe20007ffe0ff */
[----:B------:R-:W-:Y:S01]  /*0590*/  @!P2 FFMA R21, R18, R16, R21 ;  /* 0x000000101215a223 */ /* 0x000fe20000000015 */
[----:B------:R-:W-:Y:S01]  /*05a0*/  CS2R R18, SRZ ;  /* 0x0000000000127805 */ /* 0x000fe2000001ff00 */
[----:B------:R1:W2:Y:S01]  /*05b0*/  @!P1 LDG.E.EL R23, desc[UR6][R26.64] ;  /* 0x000000061a179981 */ /* 0x0002a2000c2e1900 */
[----:B------:R-:W-:Y:S01]  /*05c0*/  CS2R R16, SRZ ;  /* 0x0000000000107805 */ /* 0x000fe2000001ff00 */
[----:B------:R-:W-:-:S05]  /*05d0*/  IMAD.WIDE R28, R25, 0x2, R10 ;  /* 0x00000002191c7825 */ /* 0x000fca00078e020a */
[----:B------:R-:W3:Y:S01]  /*05e0*/  @!P1 LDG.E.EF.64 R16, desc[UR6][R28.64] ;  /* 0x000000061c109981 */ /* 0x000ee2000c0e1b00 */
[----:B-1----:R-:W-:-:S05]  /*05f0*/  IMAD.WIDE R26, R25, 0x2, R14 ;  /* 0x00000002191a7825 */ /* 0x002fca00078e020e */
        /* <DEDUP_REMOVED lines=8> */
[----:B------:R-:W-:Y:S01]  /*0680*/  FMUL R25, R18, R23 ;  /* 0x0000001712197220 */ /* 0x000fe20000400000 */
[----:B------:R-:W-:Y:S01]  /*0690*/  IADD3 R27, R4, 0xc, R9 ;  /* 0x0000000c041b7810 */ /* 0x000fe20007ffe009 */
[----:B------:R-:W-:Y:S02]  /*06a0*/  HADD2.F32 R18, -RZ, R17.H0_H0 ;  /* 0x20000011ff127230 */ /* 0x000fe40000004100 */
[----:B------:R-:W-:Y:S01]  /*06b0*/  @!P1 FFMA R22, R29, R25, R22 ;  /* 0x000000191d169223 */ /* 0x000fe20000000016 */
[----:B------:R-:W-:Y:S01]  /*06c0*/  FMUL R29, R16, R23 ;  /* 0x00000017101d7220 */ /* 0x000fe20000400000 */
[----:B------:R-:W-:-:S02]  /*06d0*/  MOV R16, R24 ;  /* 0x0000001800107202 */ /* 0x000fc40000000f00 */
[----:B------:R-:W-:Y:S02]  /*06e0*/  ISETP.GE.AND P2, PT, R27, R2, PT ;  /* 0x000000021b00720c */ /* 0x000fe40003f46270 */
[----:B------:R-:W-:Y:S01]  /*06f0*/  IADD3 R25, R8, 0xc000, RZ ;  /* 0x0000c00008197810 */ /* 0x000fe20007ffe0ff */
[----:B------:R-:W-:Y:S01]  /*0700*/  @!P1 FFMA R16, R18, R29, R16 ;  /* 0x0000001d12109223 */ /* 0x000fe20000000010 */
[----:B------:R-:W-:-:S03]  /*0710*/  HFMA2.MMA R18, -RZ, RZ, 0, 0 ;  /* 0x00000000ff127435 */ /* 0x000fc600000001ff */
[----:B------:R-:W-:-:S04]  /*0720*/  IMAD.WIDE R28, R25, 0x2, R10 ;  /* 0x00000002191c7825 */ /* 0x000fc800078e020a */
[----:B------:R-:W-:Y:S01]  /*0730*/  IMAD.WIDE R24, R25, 0x2, R14 ;  /* 0x0000000219187825 */ /* 0x000fe200078e020e */
[----:B------:R-:W-:Y:S02]  /*0740*/  CS2R R14, SRZ ;  /* 0x00000000000e7805 */ /* 0x000fe4000001ff00 */
[----:B------:R-:W-:Y:S01]  /*0750*/  CS2R R10, SRZ ;  /* 0x00000000000a7805 */ /* 0x000fe2000001ff00 */
[----:B------:R-:W-:-:S03]  /*0760*/  IMAD.WIDE R12, R27, 0x4, R12 ;  /* 0x000000041b0c7825 */ /* 0x000fc600078e020c */
[----:B------:R-:W2:Y:S04]  /*0770*/  @!P2 LDG.E.EF.64 R14, desc[UR6][R24.64] ;  /* 0x00000006180ea981 */ /* 0x000ea8000c0e1b00 */
[----:B------:R-:W3:Y:S04]  /*0780*/  @!P2 LDG.E.EF.64 R10, desc[UR6][R28.64] ;  /* 0x000000061c0aa981 */ /* 0x000ee8000c0e1b00 */
[----:B------:R-:W4:Y:S01]  /*0790*/  @!P2 LDG.E.EL R18, desc[UR6][R12.64] ;  /* 0x000000060c12a981 */ /* 0x000f22000c2e1900 */
[----:B------:R-:W-:Y:S02]  /*07a0*/  HADD2.F32 R26, -RZ, R19.H1_H1 ;  /* 0x30000013ff1a7230 */ /* 0x000fe40000004100 */
[----:B------:R-:W-:Y:S01]  /*07b0*/  HADD2.F32 R17, -RZ, R17.H1_H1 ;  /* 0x30000011ff117230 */ /* 0x000fe20000004100 */
[----:B------:R-:W-:-:S02]  /*07c0*/  IADD3 R9, R9, 0x10, RZ ;  /* 0x0000001009097810 */ /* 0x000fc40007ffe0ff */
[----:B------:R-:W-:-:S04]  /*07d0*/  FMUL R26, R26, R23 ;  /* 0x000000171a1a7220 */ /* 0x000fc80000400000 */
[----:B------:R-:W-:Y:S01]  /*07e0*/  @!P1 FFMA R21, R17, R26, R21 ;  /* 0x0000001a11159223 */ /* 0x000fe20000000015 */
[----:B------:R-:W-:Y:S02]  /*07f0*/  ISETP.GE.AND P1, PT, R9, R7, PT ;  /* 0x000000070900720c */ /* 0x000fe40003f26270 */
[----:B------:R-:W-:Y:S01]  /*0800*/  IADD3 R8, R8, 0x10000, RZ ;  /* 0x0001000008087810 */ /* 0x000fe20007ffe0ff */
[----:B--2---:R-:W-:Y:S02]  /*0810*/  HADD2.F32 R27, -RZ, R15.H0_H0 ;  /* 0x2000000fff1b7230 */ /* 0x004fe40000004100 */
[----:B------:R-:W-:Y:S02]  /*0820*/  HADD2.F32 R19, -RZ, R14.H0_H0 ;  /* 0x2000000eff137230 */ /* 0x000fe40000004100 */
[----:B------:R-:W-:Y:S02]  /*0830*/  HADD2.F32 R23, -RZ, R14.H1_H1 ;  /* 0x3000000eff177230 */ /* 0x000fe40000004100 */
[----:B---3--:R-:W-:-:S02]  /*0840*/  HADD2.F32 R25, -RZ, R11.H0_H0 ;  /* 0x2000000bff197230 */ /* 0x008fc40000004100 */
[----:B------:R-:W-:Y:S02]  /*0850*/  HADD2.F32 R29, -RZ, R15.H1_H1 ;  /* 0x3000000fff1d7230 */ /* 0x000fe40000004100 */
[-C--:B----4-:R-:W-:Y:S01]  /*0860*/  FMUL R17, R27, R18.reuse ;  /* 0x000000121b117220 */ /* 0x090fe20000400000 */
[-C--:B------:R-:W-:Y:S01]  /*0870*/  FMUL R15, R19, R18.reuse ;  /* 0x00000012130f7220 */ /* 0x080fe20000400000 */
[-C--:B------:R-:W-:Y:S01]  /*0880*/  FMUL R13, R23, R18.reuse ;  /* 0x00000012170d7220 */ /* 0x080fe20000400000 */
[----:B------:R-:W-:Y:S02]  /*0890*/  HADD2.F32 R19, -RZ, R10.H0_H0 ;  /* 0x2000000aff137230 */ /* 0x000fe40000004100 */
[----:B------:R-:W-:Y:S01]  /*08a0*/  @!P2 FFMA R16, R25, R17, R16 ;  /* 0x000000111910a223 */ /* 0x000fe20000000010 */
[----:B------:R-:W-:Y:S02]  /*08b0*/  HADD2.F32 R23, -RZ, R10.H1_H1 ;  /* 0x3000000aff177230 */ /* 0x000fe40000004100 */
[----:B------:R-:W-:Y:S01]  /*08c0*/  FMUL R18, R29, R18 ;  /* 0x000000121d127220 */ /* 0x000fe20000400000 */
[----:B------:R-:W-:-:S02]  /*08d0*/  HADD2.F32 R10, -RZ, R11.H1_H1 ;  /* 0x3000000bff0a7230 */ /* 0x000fc40000004100 */
[----:B------:R-:W-:Y:S01]  /*08e0*/  @!P2 FFMA R20, R19, R15, R20 ;  /* 0x0000000f1314a223 */ /* 0x000fe20000000014 */
[----:B------:R-:W-:Y:S01]  /*08f0*/  @!P2 FFMA R22, R23, R13, R22 ;  /* 0x0000000d1716a223 */ /* 0x000fe20000000016 */
[----:B------:R-:W-:Y:S01]  /*0900*/  MOV R23, R16 ;  /* 0x0000001000177202 */ /* 0x000fe20000000f00 */
[----:B------:R-:W-:Y:S01]  /*0910*/  @!P2 FFMA R21, R10, R18, R21 ;  /* 0x000000120a15a223 */ /* 0x000fe20000000015 */
[----:B------:R-:W-:Y:S06]  /*0920*/  @!P1 BRA `(.L_x_2) ;  /* 0xfffffff800189947 */ /* 0x000fec000383ffff */
.L_x_1:
[----:B------:R-:W-:-:S04]  /*0930*/  IADD3 R7, -R9, R2, RZ ;  /* 0x0000000209077210 */ /* 0x000fc80007ffe1ff */
[----:B------:R-:W-:-:S13]  /*0940*/  ISETP.GT.AND P1, PT, R7, 0x4, PT ;  /* 0x000000040700780c */ /* 0x000fda0003f24270 */
[----:B------:R-:W-:Y:S05]  /*0950*/  @!P1 BRA `(.L_x_3) ;  /* 0x0000000400089947 */ /* 0x000fea0003800000 */
[----:B------:R-:W1:Y:S01]  /*0960*/  LDC.64 R14, c[0x0][0x218] ;  /* 0x00008600ff0e7b82 */ /* 0x000e620000000a00 */
[----:B------:R-:W-:Y:S01]  /*0970*/  IADD3 R29, R4, R9, RZ ;  /* 0x00000009041d7210 */ /* 0x000fe20007ffe0ff */
[----:B------:R-:W-:Y:S01]  /*0980*/  HFMA2.MMA R7, -RZ, RZ, 0, 0 ;  /* 0x00000000ff077435 */ /* 0x000fe200000001ff */
[----:B------:R-:W-:Y:S02]  /*0990*/  CS2R R12, SRZ ;  /* 0x00000000000c7805 */ /* 0x000fe4000001ff00 */
[----:B------:R-:W-:-:S03]  /*09a0*/  ISETP.GE.AND P0, PT, R29, R2, PT ;  /* 0x000000021d00720c */ /* 0x000fc60003f06270 */
[----:B------:R-:W2:Y:S08]  /*09b0*/  LDC.64 R18, c[0x0][0x220] ;  /* 0x00008800ff127b82 */ /* 0x000eb00000000a00 */
[----:B------:R-:W3:Y:S01]  /*09c0*/  LDC.64 R16, c[0x0][0x210] ;  /* 0x00008400ff107b82 */ /* 0x000ee20000000a00 */
[----:B------:R-:W-:Y:S01]  /*09d0*/  CS2R R10, SRZ ;  /* 0x00000000000a7805 */ /* 0x000fe2000001ff00 */
[----:B-1----:R-:W-:-:S05]  /*09e0*/  IMAD.WIDE R26, R8, 0x2, R14 ;  /* 0x00000002081a7825 */ /* 0x002fca00078e020e */
[----:B------:R1:W4:Y:S01]  /*09f0*/  @!P0 LDG.E.EF.64 R10, desc[UR6][R26.64] ;  /* 0x000000061a0a8981 */ /* 0x000322000c0e1b00 */
[----:B--2---:R-:W-:-:S05]  /*0a00*/  IMAD.WIDE R28, R29, 0x4, R18 ;  /* 0x000000041d1c7825 */ /* 0x004fca00078e0212 */
[----:B------:R-:W2:Y:S01]  /*0a10*/  @!P0 LDG.E.EL R7, desc[UR6][R28.64] ;  /* 0x000000061c078981 */ /* 0x000ea2000c2e1900 */
[----:B-1----:R-:W-:Y:S01]  /*0a20*/  IADD3 R27, R9, 0x4, RZ ;  /* 0x00000004091b7810 */ /* 0x002fe20007ffe0ff */
[----:B---3--:R-:W-:-:S03]  /*0a30*/  IMAD.WIDE R24, R8, 0x2, R16 ;  /* 0x0000000208187825 */ /* 0x008fc600078e0210 */
[----:B------:R-:W-:Y:S02]  /*0a40*/  IADD3 R9, R4, R27, RZ ;  /* 0x0000001b04097210 */ /* 0x000fe40007ffe0ff */
[----:B------:R1:W3:Y:S02]  /*0a50*/  @!P0 LDG.E.EF.64 R12, desc[UR6][R24.64] ;  /* 0x00000006180c8981 */ /* 0x0002e4000c0e1b00 */
[C---:B------:R-:W-:Y:S01]  /*0a60*/  ISETP.GE.AND P1, PT, R9.reuse, R2, PT ;  /* 0x000000020900720c */ /* 0x040fe20003f26270 */
[----:B------:R-:W-:Y:S01]  /*0a70*/  IMAD.WIDE R18, R9, 0x4, R18 ;  /* 0x0000000409127825 */ /* 0x000fe200078e0212 */
[----:B-1----:R-:W-:Y:S02]  /*0a80*/  IADD3 R25, R8, 0x4000, RZ ;  /* 0x0000400008197810 */ /* 0x002fe40007ffe0ff */
[----:B------:R-:W-:-:S03]  /*0a90*/  CS2R R8, SRZ ;  /* 0x0000000000087805 */ /* 0x000fc6000001ff00 */
[C---:B------:R-:W-:Y:S01]  /*0aa0*/  IMAD.WIDE R28, R25.reuse, 0x2, R14 ;  /* 0x00000002191c7825 */ /* 0x040fe200078e020e */
[----:B------:R-:W-:Y:S02]  /*0ab0*/  MOV R24, RZ ;  /* 0x000000ff00187202 */ /* 0x000fe40000000f00 */
[----:B------:R-:W-:Y:S01]  /*0ac0*/  CS2R R14, SRZ ;  /* 0x00000000000e7805 */ /* 0x000fe2000001ff00 */
[----:B------:R-:W-:Y:S02]  /*0ad0*/  IMAD.WIDE R16, R25, 0x2, R16 ;  /* 0x0000000219107825 */ /* 0x000fe400078e0210 */
[----:B------:R-:W5:Y:S04]  /*0ae0*/  @!P1 LDG.E.EF.64 R8, desc[UR6][R28.64] ;  /* 0x000000061c089981 */ /* 0x000f68000c0e1b00 */
[----:B------:R-:W5:Y:S04]  /*0af0*/  @!P1 LDG.E.EL R24, desc[UR6][R18.64] ;  /* 0x0000000612189981 */ /* 0x000f68000c2e1900 */
[----:B------:R4:W5:Y:S02]  /*0b00*/  @!P1 LDG.E.EF.64 R14, desc[UR6][R16.64] ;  /* 0x00000006100e9981 */ /* 0x000964000c0e1b00 */
[----:B----4-:R-:W-:-:S02]  /*0b10*/  HADD2.F32 R16, -RZ, R10.H0_H0 ;  /* 0x2000000aff107230 */ /* 0x010fc40000004100 */
[----:B------:R-:W-:Y:S02]  /*0b20*/  HADD2.F32 R10, -RZ, R10.H1_H1 ;  /* 0x3000000aff0a7230 */ /* 0x000fe40000004100 */
[----:B0-----:R-:W-:Y:S02]  /*0b30*/  HADD2.F32 R18, -RZ, R11.H0_H0 ;  /* 0x2000000bff127230 */ /* 0x001fe40000004100 */
[----:B------:R-:W-:Y:S02]  /*0b40*/  HADD2.F32 R28, -RZ, R11.H1_H1 ;  /* 0x3000000bff1c7230 */ /* 0x000fe40000004100 */
[-C--:B--2---:R-:W-:Y:S01]  /*0b50*/  FMUL R11, R10, R7.reuse ;  /* 0x000000070a0b7220 */ /* 0x084fe20000400000 */
[-C--:B------:R-:W-:Y:S01]  /*0b60*/  FMUL R29, R16, R7.reuse ;  /* 0x00000007101d7220 */ /* 0x080fe20000400000 */
[-C--:B------:R-:W-:Y:S01]  /*0b70*/  FMUL R18, R18, R7.reuse ;  /* 0x0000000712127220 */ /* 0x080fe20000400000 */
[----:B------:R-:W-:Y:S01]  /*0b80*/  FMUL R10, R28, R7 ;  /* 0x000000071c0a7220 */ /* 0x000fe20000400000 */
[----:B---3--:R-:W-:-:S02]  /*0b90*/  HADD2.F32 R7, -RZ, R12.H1_H1 ;  /* 0x3000000cff077230 */ /* 0x008fc40000004100 */
[----:B------:R-:W-:Y:S02]  /*0ba0*/  HADD2.F32 R26, -RZ, R12.H0_H0 ;  /* 0x2000000cff1a7230 */ /* 0x000fe40000004100 */
[----:B------:R-:W-:Y:S02]  /*0bb0*/  HADD2.F32 R16, -RZ, R13.H1_H1 ;  /* 0x3000000dff107230 */ /* 0x000fe40000004100 */
[----:B------:R-:W-:Y:S01]  /*0bc0*/  FFMA R11, R7, R11, R22 ;  /* 0x0000000b070b7223 */ /* 0x000fe20000000016 */
[----:B------:R-:W-:Y:S02]  /*0bd0*/  HADD2.F32 R12, -RZ, R13.H0_H0 ;  /* 0x2000000dff0c7230 */ /* 0x000fe40000004100 */
[----:B------:R-:W-:Y:S01]  /*0be0*/  FFMA R29, R26, R29, R20 ;  /* 0x0000001d1a1d7223 */ /* 0x000fe20000000014 */
[----:B------:R-:W-:Y:S01]  /*0bf0*/  FFMA R10, R16, R10, R21 ;  /* 0x0000000a100a7223 */ /* 0x000fe20000000015 */
[----:B------:R-:W-:Y:S01]  /*0c00*/  FSEL R22, R11, R22, !P0 ;  /* 0x000000160b167208 */ /* 0x000fe20004000000 */
[----:B------:R-:W-:-:S02]  /*0c10*/  FFMA R18, R12, R18, R23 ;  /* 0x000000120c127223 */ /* 0x000fc40000000017 */
[----:B------:R-:W-:Y:S02]  /*0c20*/  FSEL R20, R29, R20, !P0 ;  /* 0x000000141d147208 */ /* 0x000fe40004000000 */
[----:B------:R-:W-:Y:S01]  /*0c30*/  FSEL R21, R10, R21, !P0 ;  /* 0x000000150a157208 */ /* 0x000fe20004000000 */
[----:B-----5:R-:W-:Y:S02]  /*0c40*/  HADD2.F32 R13, -RZ, R9.H0_H0 ;  /* 0x20000009ff0d7230 */ /* 0x020fe40000004100 */
[----:B------:R-:W-:Y:S02]  /*0c50*/  HADD2.F32 R11, -RZ, R8.H1_H1 ;  /* 0x30000008ff0b7230 */ /* 0x000fe40000004100 */
[----:B------:R-:W-:Y:S02]  /*0c60*/  HADD2.F32 R7, -RZ, R8.H0_H0 ;  /* 0x20000008ff077230 */ /* 0x000fe40000004100 */
[----:B------:R-:W-:Y:S02]  /*0c70*/  HADD2.F32 R17, -RZ, R9.H1_H1 ;  /* 0x30000009ff117230 */ /* 0x000fe40000004100 */
[-C--:B------:R-:W-:Y:S01]  /*0c80*/  FMUL R8, R13, R24.reuse ;  /* 0x000000180d087220 */ /* 0x080fe20000400000 */
[----:B------:R-:W-:Y:S01]  /*0c90*/  FSEL R23, R18, R23, !P0 ;  /* 0x0000001712177208 */ /* 0x000fe20004000000 */
[----:B------:R-:W-:Y:S01]  /*0ca0*/  FMUL R9, R11, R24 ;  /* 0x000000180b097220 */ /* 0x000fe20000400000 */
[----:B------:R-:W-:-:S02]  /*0cb0*/  HADD2.F32 R13, -RZ, R14.H1_H1 ;  /* 0x3000000eff0d7230 */ /* 0x000fc40000004100 */
[-C--:B------:R-:W-:Y:S01]  /*0cc0*/  FMUL R7, R7, R24.reuse ;  /* 0x0000001807077220 */ /* 0x080fe20000400000 */
[----:B------:R-:W-:Y:S02]  /*0cd0*/  HADD2.F32 R10, -RZ, R15.H0_H0 ;  /* 0x2000000fff0a7230 */ /* 0x000fe40000004100 */
[----:B------:R-:W-:Y:S01]  /*0ce0*/  FMUL R24, R17, R24 ;  /* 0x0000001811187220 */ /* 0x000fe20000400000 */
[----:B------:R-:W-:Y:S02]  /*0cf0*/  HADD2.F32 R11, -RZ, R14.H0_H0 ;  /* 0x2000000eff0b7230 */ /* 0x000fe40000004100 */
[----:B------:R-:W-:Y:S02]  /*0d00*/  HADD2.F32 R12, -RZ, R15.H1_H1 ;  /* 0x3000000fff0c7230 */ /* 0x000fe40000004100 */
[----:B------:R-:W-:Y:S01]  /*0d10*/  @!P1 FFMA R22, R13, R9, R22 ;  /* 0x000000090d169223 */ /* 0x000fe20000000016 */
[----:B------:R-:W-:Y:S01]  /*0d20*/  @!P1 FFMA R23, R10, R8, R23 ;  /* 0x000000080a179223 */ /* 0x000fe20000000017 */
[----:B------:R-:W-:Y:S01]  /*0d30*/  PLOP3.LUT P0, PT, PT, PT, PT, 0x8, 0x0 ;  /* 0x000000000000781c */ /* 0x000fe20003f0e170 */
[----:B------:R-:W-:Y:S01]  /*0d40*/  @!P1 FFMA R20, R11, R7, R20 ;  /* 0x000000070b149223 */ /* 0x000fe20000000014 */
[----:B------:R-:W-:Y:S01]  /*0d50*/  @!P1 FFMA R21, R12, R24, R21 ;  /* 0x000000180c159223 */ /* 0x000fe20000000015 */
[----:B------:R-:W-:-:S02]  /*0d60*/  IADD3 R9, R27, 0x4, RZ ;  /* 0x000000041b097810 */ /* 0x000fc40007ffe0ff */
[----:B------:R-:W-:-:S08]  /*0d70*/  IADD3 R8, R25, 0x4000, RZ ;  /* 0x0000400019087810 */ /* 0x000fd00007ffe0ff */
.L_x_3:
[----:B------:R-:W-:-:S13]  /*0d80*/  ISETP.LT.OR P0, PT, R9, R2, P0 ;  /* 0x000000020900720c */ /* 0x000fda0000701670 */
[----:B------:R-:W-:Y:S05]  /*0d90*/  @!P0 BRA `(.L_x_0) ;  /* 0x0000000000788947 */ /* 0x000fea0003800000 */
[----:B------:R-:W1:Y:S01]  /*0da0*/  LDC.64 R10, c[0x0][0x218] ;  /* 0x00008600ff0a7b82 */ /* 0x000e620000000a00 */
[----:B------:R-:W-:Y:S02]  /*0db0*/  IADD3 R7, R4, R9, RZ ;  /* 0x0000000904077210 */ /* 0x000fe40007ffe0ff */
[----:B------:R-:W-:Y:S02]  /*0dc0*/  CS2R R16, SRZ ;  /* 0x0000000000107805 */ /* 0x000fe4000001ff00 */
[----:B------:R-:W-:-:S03]  /*0dd0*/  ISETP.GE.AND P0, PT, R7, R2, PT ;  /* 0x000000020700720c */ /* 0x000fc60003f06270 */
[----:B------:R-:W2:Y:S08]  /*0de0*/  LDC.64 R14, c[0x0][0x210] ;  /* 0x00008400ff0e7b82 */ /* 0x000eb00000000a00 */
[----:B------:R-:W3:Y:S01]  /*0df0*/  LDC.64 R12, c[0x0][0x220] ;  /* 0x00008800ff0c7b82 */ /* 0x000ee20000000a00 */
[----:B------:R-:W-:Y:S01]  /*0e00*/  HFMA2.MMA R18, -RZ, RZ, 0, 0 ;  /* 0x00000000ff127435 */ /* 0x000fe200000001ff */
[----:B-1----:R-:W-:-:S05]  /*0e10*/  IMAD.WIDE R10, R8, 0x2, R10 ;  /* 0x00000002080a7825 */ /* 0x002fca00078e020a */
[----:B------:R-:W4:Y:S01]  /*0e20*/  @!P0 LDG.E.EF.64 R16, desc[UR6][R10.64] ;  /* 0x000000060a108981 */ /* 0x000f22000c0e1b00 */
[----:B--2---:R-:W-:Y:S01]  /*0e30*/  IMAD.WIDE R14, R8, 0x2, R14 ;  /* 0x00000002080e7825 */ /* 0x004fe200078e020e */
[----:B------:R-:W-:-:S06]  /*0e40*/  CS2R R8, SRZ ;  /* 0x0000000000087805 */ /* 0x000fcc000001ff00 */
[----:B------:R-:W2:Y:S01]  /*0e50*/  @!P0 LDG.E.EF.64 R8, desc[UR6][R14.64] ;  /* 0x000000060e088981 */ /* 0x000ea2000c0e1b00 */
[----:B---3--:R-:W-:-:S05]  /*0e60*/  IMAD.WIDE R12, R7, 0x4, R12 ;  /* 0x00000004070c7825 */ /* 0x008fca00078e020c */
[----:B------:R-:W3:Y:S01]  /*0e70*/  @!P0 LDG.E.EL R18, desc[UR6][R12.64] ;  /* 0x000000060c128981 */ /* 0x000ee2000c2e1900 */
[----:B----4-:R-:W-:Y:S02]  /*0e80*/  HADD2.F32 R7, -RZ, R16.H0_H0 ;  /* 0x20000010ff077230 */ /* 0x010fe40000004100 */
[----:B------:R-:W-:Y:S02]  /*0e90*/  HADD2.F32 R19, -RZ, R16.H1_H1 ;  /* 0x30000010ff137230 */ /* 0x000fe40000004100 */
[----:B------:R-:W-:Y:S02]  /*0ea0*/  HADD2.F32 R25, -RZ, R17.H0_H0 ;  /* 0x20000011ff197230 */ /* 0x000fe40000004100 */
[----:B------:R-:W-:Y:S02]  /*0eb0*/  HADD2.F32 R27, -RZ, R17.H1_H1 ;  /* 0x30000011ff1b7230 */ /* 0x000fe40000004100 */
[----:B--2---:R-:W-:Y:S02]  /*0ec0*/  HADD2.F32 R16, -RZ, R8.H0_H0 ;  /* 0x20000008ff107230 */ /* 0x004fe40000004100 */
[----:B------:R-:W-:-:S02]  /*0ed0*/  HADD2.F32 R17, -RZ, R8.H1_H1 ;  /* 0x30000008ff117230 */ /* 0x000fc40000004100 */
[----:B------:R-:W-:Y:S02]  /*0ee0*/  HADD2.F32 R10, -RZ, R9.H0_H0 ;  /* 0x20000009ff0a7230 */ /* 0x000fe40000004100 */
[----:B------:R-:W-:Y:S02]  /*0ef0*/  HADD2.F32 R11, -RZ, R9.H1_H1 ;  /* 0x30000009ff0b7230 */ /* 0x000fe40000004100 */
[-C--:B---3--:R-:W-:Y:S01]  /*0f00*/  FMUL R7, R7, R18.reuse ;  /* 0x0000001207077220 */ /* 0x088fe20000400000 */
[-C--:B------:R-:W-:Y:S01]  /*0f10*/  FMUL R9, R19, R18.reuse ;  /* 0x0000001213097220 */ /* 0x080fe20000400000 */
[-C--:B------:R-:W-:Y:S01]  /*0f20*/  FMUL R2, R25, R18.reuse ;  /* 0x0000001219027220 */ /* 0x080fe20000400000 */
[----:B------:R-:W-:Y:S01]  /*0f30*/  FMUL R8, R27, R18 ;  /* 0x000000121b087220 */ /* 0x000fe20000400000 */
[----:B------:R-:W-:Y:S01]  /*0f40*/  @!P0 FFMA R20, R7, R16, R20 ;  /* 0x0000001007148223 */ /* 0x000fe20000000014 */
[----:B------:R-:W-:Y:S01]  /*0f50*/  @!P0 FFMA R22, R9, R17, R22 ;  /* 0x0000001109168223 */ /* 0x000fe20000000016 */
[----:B------:R-:W-:Y:S01]  /*0f60*/  @!P0 FFMA R23, R2, R10, R23 ;  /* 0x0000000a02178223 */ /* 0x000fe20000000017 */
[----:B------:R-:W-:-:S07]  /*0f70*/  @!P0 FFMA R21, R8, R11, R21 ;  /* 0x0000000b08158223 */ /* 0x000fce0000000015 */
.L_x_0:
[----:B------:R-:W0:Y:S01]  /*0f80*/  S2UR UR5, SR_CgaCtaId ;  /* 0x00000000000579c3 */ /* 0x000e220000008800 */
[----:B------:R-:W-:Y:S01]  /*0f90*/  UMOV UR4, 0x400 ;  /* 0x0000040000047882 */ /* 0x000fe20000000000 */
[----:B------:R-:W-:Y:S02]  /*0fa0*/  SHF.L.U32 R7, R4, 0x2, RZ ;  /* 0x0000000204077819 */ /* 0x000fe400000006ff */
[----:B------:R-:W-:Y:S02]  /*0fb0*/  SHF.L.U32 R2, R6, 0x4, RZ ;  /* 0x0000000406027819 */ /* 0x000fe400000006ff */
[----:B------:R-:W-:Y:S02]  /*0fc0*/  ISETP.GE.AND P0, PT, R0, 0x200, PT ;  /* 0x000002000000780c */ /* 0x000fe40003f06270 */
[----:B------:R-:W-:Y:S01]  /*0fd0*/  LOP3.LUT R7, R2, R7, RZ, 0xfc, !PT ;  /* 0x0000000702077212 */ /* 0x000fe200078efcff */
[----:B0-----:R-:W-:-:S09]  /*0fe0*/  UPRMT UR4, UR5, 0x654, UR4 ;  /* 0x0000065405047896 */ /* 0x001fd20008000004 */
[----:B------:R-:W-:Y:S04]  /*0ff0*/  STS [R7+UR4], R20 ;  /* 0x0000001407007988 */ /* 0x000fe80008000804 */
[----:B------:R-:W-:Y:S04]  /*1000*/  STS [R7+UR4+0x10], R22 ;  /* 0x0000101607007988 */ /* 0x000fe80008000804 */
[----:B------:R-:W-:Y:S04]  /*1010*/  STS [R7+UR4+0x20], R23 ;  /* 0x0000201707007988 */ /* 0x000fe80008000804 */
[----:B------:R-:W-:Y:S01]  /*1020*/  STS [R7+UR4+0x30], R21 ;  /* 0x0000301507007988 */ /* 0x000fe20008000804 */
[----:B------:R-:W-:Y:S06]  /*1030*/  BAR.SYNC.DEFER_BLOCKING 0x0 ;  /* 0x0000000000007b1d */ /* 0x000fec0000010000 */
[----:B------:R-:W0:Y:S04]  /*1040*/  @!P0 LDS R4, [R3+UR4] ;  /* 0x0000000403048984 */ /* 0x000e280008000800 */
[----:B------:R-:W1:Y:S04]  /*1050*/  @!P0 LDS R10, [R3+UR4+0x200] ;  /* 0x00020004030a8984 */ /* 0x000e680008000800 */
[----:B------:R-:W2:Y:S04]  /*1060*/  @!P0 LDS R12, [R3+UR4+0x400] ;  /* 0x00040004030c8984 */ /* 0x000ea80008000800 */
[----:B------:R-:W3:Y:S01]  /*1070*/  @!P0 LDS R15, [R3+UR4+0x600] ;  /* 0x00060004030f8984 */ /* 0x000ee20008000800 */
[----:B------:R-:W-:-:S04]  /*1080*/  LOP3.LUT P0, RZ, R0, 0x3, RZ, 0xc0, !PT ;  /* 0x0000000300ff7812 */ /* 0x000fc8000780c0ff */
[----:B------:R-:W-:Y:S01]  /*1090*/  ISETP.LT.AND P0, PT, R0, 0x200, !P0 ;  /* 0x000002000000780c */ /* 0x000fe20004701270 */
[----:B0-----:R-:W0:Y:S04]  /*10a0*/  SHFL.BFLY PT, R9, R4, 0x2, 0x1f ;  /* 0x0c401f0004097f89 */ /* 0x001e2800000e0000 */
[----:B-1----:R-:W1:Y:S04]  /*10b0*/  SHFL.BFLY PT, R11, R10, 0x2, 0x1f ;  /* 0x0c401f000a0b7f89 */ /* 0x002e6800000e0000 */
[----:B--2---:R-:W2:Y:S04]  /*10c0*/  SHFL.BFLY PT, R13, R12, 0x2, 0x1f ;  /* 0x0c401f000c0d7f89 */ /* 0x004ea800000e0000 */
[----:B---3--:R-:W3:Y:S01]  /*10d0*/  SHFL.BFLY PT, R8, R15, 0x2, 0x1f ;  /* 0x0c401f000f087f89 */ /* 0x008ee200000e0000 */
[----:B0-----:R-:W-:Y:S01]  /*10e0*/  FADD R9, R4, R9 ;  /* 0x0000000904097221 */ /* 0x001fe20000000000 */
[----:B-1----:R-:W-:Y:S01]  /*10f0*/  FADD R11, R10, R11 ;  /* 0x0000000b0a0b7221 */ /* 0x002fe20000000000 */
[----:B--2---:R-:W-:-:S04]  /*1100*/  FADD R13, R12, R13 ;  /* 0x0000000d0c0d7221 */ /* 0x004fc80000000000 */
[----:B------:R-:W0:Y:S01]  /*1110*/  SHFL.BFLY PT, R14, R11, 0x1, 0x1f ;  /* 0x0c201f000b0e7f89 */ /* 0x000e2200000e0000 */
[----:B---3--:R-:W-:-:S03]  /*1120*/  FADD R7, R15, R8 ;  /* 0x000000080f077221 */ /* 0x008fc60000000000 */
[----:B------:R-:W1:Y:S04]  /*1130*/  SHFL.BFLY PT, R16, R13, 0x1, 0x1f ;  /* 0x0c201f000d107f89 */ /* 0x000e6800000e0000 */
[----:B------:R-:W2:Y:S04]  /*1140*/  SHFL.BFLY PT, R8, R9, 0x1, 0x1f ;  /* 0x0c201f0009087f89 */ /* 0x000ea800000e0000 */
[----:B------:R-:W3:Y:S01]  /*1150*/  SHFL.BFLY PT, R4, R7, 0x1, 0x1f ;  /* 0x0c201f0007047f89 */ /* 0x000ee200000e0000 */
[----:B0-----:R-:W-:Y:S01]  /*1160*/  FADD R14, R11, R14 ;  /* 0x0000000e0b0e7221 */ /* 0x001fe20000000000 */
[----:B-1----:R-:W-:-:S04]  /*1170*/  FADD R16, R13, R16 ;  /* 0x000000100d107221 */ /* 0x002fc80000000000 */
[----:B------:R-:W-:Y:S01]  /*1180*/  @P0 STS [R3+UR4+0x200], R14 ;  /* 0x0002000e03000988 */ /* 0x000fe20008000804 */
[----:B--2---:R-:W-:-:S03]  /*1190*/  FADD R12, R9, R8 ;  /* 0x00000008090c7221 */ /* 0x004fc60000000000 */
[----:B------:R-:W-:Y:S01]  /*11a0*/  @P0 STS [R3+UR4+0x400], R16 ;  /* 0x0004001003000988 */ /* 0x000fe20008000804 */
[----:B---3--:R-:W-:-:S03]  /*11b0*/  FADD R18, R7, R4 ;  /* 0x0000000407127221 */ /* 0x008fc60000000000 */
[----:B------:R0:W-:Y:S01]  /*11c0*/  @P0 STS [R3+UR4], R12 ;  /* 0x0000000c03000988 */ /* 0x0001e20008000804 */
[----:B------:R-:W-:Y:S02]  /*11d0*/  IADD3 R7, R2, UR4, RZ ;  /* 0x0000000402077c10 */ /* 0x000fe4000fffe0ff */
[----:B------:R-:W-:Y:S01]  /*11e0*/  LOP3.LUT R4, R0, 0x7f, RZ, 0xc0, !PT ;  /* 0x0000007f00047812 */ /* 0x000fe200078ec0ff */
[----:B------:R1:W-:Y:S03]  /*11f0*/  @P0 STS [R3+UR4+0x600], R18 ;  /* 0x0006001203000988 */ /* 0x0003e60008000804 */
[----:B------:R-:W-:Y:S01]  /*1200*/  LEA R4, R4, UR4, 0x2 ;  /* 0x0000000404047c11 */ /* 0x000fe2000f8e10ff */
[----:B------:R-:W-:Y:S01]  /*1210*/  BAR.SYNC.DEFER_BLOCKING 0x0 ;  /* 0x0000000000007b1d */ /* 0x000fe20000010000 */
[----:B0-----:R-:W-:-:S07]  /*1220*/  IMAD R12, R6, -0xc, R7 ;  /* 0xfffffff4060c7824 */ /* 0x001fce00078e0207 */
[----:B------:R-:W0:Y:S01]  /*1230*/  LDC.64 R6, c[0x0][0x228] ;  /* 0x00008a00ff067b82 */ /* 0x000e220000000a00 */
[----:B-1----:R-:W-:Y:S01]  /*1240*/  LOP3.LUT R3, R5, 0x7f, R0, 0xf8, !PT ;  /* 0x0000007f05037812 */ /* 0x002fe200078ef800 */
[----:B------:R-:W-:Y:S04]  /*1250*/  LDS R8, [R2+UR4] ;  /* 0x0000000402087984 */ /* 0x000fe80008000800 */
[----:B------:R-:W-:Y:S04]  /*1260*/  LDS R9, [R2+UR4+0x10] ;  /* 0x0000100402097984 */ /* 0x000fe80008000800 */
[----:B------:R-:W-:Y:S04]  /*1270*/  LDS R10, [R2+UR4+0x20] ;  /* 0x00002004020a7984 */ /* 0x000fe80008000800 */
[----:B------:R0:W1:Y:S01]  /*1280*/  LDS R11, [R2+UR4+0x30] ;  /* 0x00003004020b7984 */ /* 0x0000620008000800 */
[----:B------:R-:W-:Y:S01]  /*1290*/  BAR.SYNC.DEFER_BLOCKING 0x0 ;  /* 0x0000000000007b1d */ /* 0x000fe20000010000 */
[----:B0-----:R-:W-:-:S05]  /*12a0*/  IMAD.WIDE R2, R3, 0x2, R6 ;  /* 0x0000000203027825 */ /* 0x001fca00078e0206 */
[----:B-1----:R-:W-:Y:S02]  /*12b0*/  STS.128 [R12], R8 ;  /* 0x000000080c007388 */ /* 0x002fe40000000c00 */
[----:B------:R-:W-:Y:S06]  /*12c0*/  BAR.SYNC.DEFER_BLOCKING 0x0 ;  /* 0x0000000000007b1d */ /* 0x000fec0000010000 */
[----:B------:R-:W0:Y:S02]  /*12d0*/  LDS R4, [R4] ;  /* 0x0000000004047984 */ /* 0x000e240000000800 */
[----:B0-----:R-:W-:-:S05]  /*12e0*/  F2FP.F16.F32.PACK_AB R0, RZ, R4 ;  /* 0x00000004ff00723e */ /* 0x001fca00000000ff */
[----:B------:R-:W-:Y:S01]  /*12f0*/  STG.E.U16 desc[UR6][R2.64], R0 ;  /* 0x0000000002007986 */ /* 0x000fe2000c101506 */
[----:B------:R-:W-:Y:S05]  /*1300*/  EXIT ;  /* 0x000000000000794d */ /* 0x000fea0003800000 */
.L_x_4:
[----:B------:R-:W-:-:S00]  /*1310*/  BRA `(.L_x_4) ;  /* 0xfffffffc00fc7947 */ /* 0x000fc0000383ffff */
[----:B------:R-:W-:-:S00]  /*1320*/  NOP ;  /* 0x0000000000007918 */ /* 0x000fc00000000000 */
        /* <DEDUP_REMOVED lines=13> */
.L_x_5:


//--------------------- .nv.shared.triton_red_fused__to_copy_mul_sum_1 --------------------------
	.section	.nv.shared.triton_red_fused__to_copy_mul_sum_1,"aw",@nobits
	.sectionflags	@""
	.align	16
	.zero		1024


//--------------------- .nv.constant0.triton_red_fused__to_copy_mul_sum_1 --------------------------
	.section	.nv.constant0.triton_red_fused__to_copy_mul_sum_1,"a",@progbits
	.sectionflags	@""
	.align	4
.nv.constant0.triton_red_fused__to_copy_mul_sum_1:
	.zero		576
